//
// Generated by NVIDIA NVVM Compiler
//
// Compiler Build ID: CL-36424714
// Cuda compilation tools, release 13.0, V13.0.88
// Based on NVVM 20.0.0
//

.version 9.0
.target sm_100
.address_size 64

	// .globl	_Z12matmulKerneliPfS_S_
// _ZZ12matmulKerneliPfS_S_E3mds has been demoted
// _ZZ12matmulKerneliPfS_S_E3nds has been demoted

.visible .entry _Z12matmulKerneliPfS_S_(
	.param .u32 _Z12matmulKerneliPfS_S__param_0,
	.param .u64 .ptr .align 1 _Z12matmulKerneliPfS_S__param_1,
	.param .u64 .ptr .align 1 _Z12matmulKerneliPfS_S__param_2,
	.param .u64 .ptr .align 1 _Z12matmulKerneliPfS_S__param_3
)
{
	.reg .pred 	%p<8>;
	.reg .b32 	%r<42>;
	.reg .b32 	%f<63>;
	.reg .b64 	%rd<13>;
	// demoted variable
	.shared .align 4 .b8 _ZZ12matmulKerneliPfS_S_E3mds[1024];
	// demoted variable
	.shared .align 4 .b8 _ZZ12matmulKerneliPfS_S_E3nds[1024];
	ld.param.u32 	%r23, [_Z12matmulKerneliPfS_S__param_0];
	ld.param.u64 	%rd3, [_Z12matmulKerneliPfS_S__param_1];
	ld.param.u64 	%rd4, [_Z12matmulKerneliPfS_S__param_2];
	ld.param.u64 	%rd5, [_Z12matmulKerneliPfS_S__param_3];
	mov.u32 	%r37, %tid.x;
	mov.u32 	%r39, %tid.y;
	mov.u32 	%r24, %ctaid.y;
	mov.u32 	%r25, %ntid.y;
	mad.lo.s32 	%r3, %r24, %r25, %r39;
	mov.u32 	%r26, %ctaid.x;
	mov.u32 	%r27, %ntid.x;
	mad.lo.s32 	%r4, %r26, %r27, %r37;
	setp.lt.s32 	%p1, %r23, 1;
	mov.f32 	%f62, 0f00000000;
	@%p1 bra 	$L__BB0_7;
	add.s32 	%r28, %r23, 15;
	shr.u32 	%r29, %r28, 4;
	shl.b32 	%r30, %r39, 6;
	mov.u32 	%r31, _ZZ12matmulKerneliPfS_S_E3mds;
	add.s32 	%r5, %r31, %r30;
	shl.b32 	%r32, %r37, 2;
	add.s32 	%r6, %r5, %r32;
	mov.u32 	%r33, _ZZ12matmulKerneliPfS_S_E3nds;
	add.s32 	%r8, %r33, %r32;
	add.s32 	%r7, %r8, %r30;
	neg.s32 	%r41, %r29;
	mad.lo.s32 	%r40, %r39, %r23, %r4;
	shl.b32 	%r11, %r23, 4;
	mad.lo.s32 	%r38, %r3, %r23, %r37;
	cvta.to.global.u64 	%rd1, %rd3;
	cvta.to.global.u64 	%rd2, %rd4;
	mov.f32 	%f62, 0f00000000;
$L__BB0_2:
	setp.ge.u32 	%p2, %r3, %r23;
	setp.ge.s32 	%p3, %r37, %r23;
	mov.f32 	%f60, 0f00000000;
	or.pred  	%p4, %p2, %p3;
	@%p4 bra 	$L__BB0_4;
	mul.wide.u32 	%rd6, %r38, 4;
	add.s64 	%rd7, %rd1, %rd6;
	ld.global.f32 	%f60, [%rd7];
$L__BB0_4:
	st.shared.f32 	[%r6], %f60;
	mov.f32 	%f61, 0f00000000;
	max.s32 	%r34, %r4, %r39;
	setp.ge.s32 	%p5, %r34, %r23;
	@%p5 bra 	$L__BB0_6;
	mul.wide.s32 	%rd8, %r40, 4;
	add.s64 	%rd9, %rd2, %rd8;
	ld.global.f32 	%f61, [%rd9];
$L__BB0_6:
	st.shared.f32 	[%r7], %f61;
	bar.sync 	0;
	ld.shared.f32 	%f12, [%r5];
	ld.shared.f32 	%f13, [%r8];
	fma.rn.f32 	%f14, %f12, %f13, %f62;
	ld.shared.f32 	%f15, [%r5+4];
	ld.shared.f32 	%f16, [%r8+64];
	fma.rn.f32 	%f17, %f15, %f16, %f14;
	ld.shared.f32 	%f18, [%r5+8];
	ld.shared.f32 	%f19, [%r8+128];
	fma.rn.f32 	%f20, %f18, %f19, %f17;
	ld.shared.f32 	%f21, [%r5+12];
	ld.shared.f32 	%f22, [%r8+192];
	fma.rn.f32 	%f23, %f21, %f22, %f20;
	ld.shared.f32 	%f24, [%r5+16];
	ld.shared.f32 	%f25, [%r8+256];
	fma.rn.f32 	%f26, %f24, %f25, %f23;
	ld.shared.f32 	%f27, [%r5+20];
	ld.shared.f32 	%f28, [%r8+320];
	fma.rn.f32 	%f29, %f27, %f28, %f26;
	ld.shared.f32 	%f30, [%r5+24];
	ld.shared.f32 	%f31, [%r8+384];
	fma.rn.f32 	%f32, %f30, %f31, %f29;
	ld.shared.f32 	%f33, [%r5+28];
	ld.shared.f32 	%f34, [%r8+448];
	fma.rn.f32 	%f35, %f33, %f34, %f32;
	ld.shared.f32 	%f36, [%r5+32];
	ld.shared.f32 	%f37, [%r8+512];
	fma.rn.f32 	%f38, %f36, %f37, %f35;
	ld.shared.f32 	%f39, [%r5+36];
	ld.shared.f32 	%f40, [%r8+576];
	fma.rn.f32 	%f41, %f39, %f40, %f38;
	ld.shared.f32 	%f42, [%r5+40];
	ld.shared.f32 	%f43, [%r8+640];
	fma.rn.f32 	%f44, %f42, %f43, %f41;
	ld.shared.f32 	%f45, [%r5+44];
	ld.shared.f32 	%f46, [%r8+704];
	fma.rn.f32 	%f47, %f45, %f46, %f44;
	ld.shared.f32 	%f48, [%r5+48];
	ld.shared.f32 	%f49, [%r8+768];
	fma.rn.f32 	%f50, %f48, %f49, %f47;
	ld.shared.f32 	%f51, [%r5+52];
	ld.shared.f32 	%f52, [%r8+832];
	fma.rn.f32 	%f53, %f51, %f52, %f50;
	ld.shared.f32 	%f54, [%r5+56];
	ld.shared.f32 	%f55, [%r8+896];
	fma.rn.f32 	%f56, %f54, %f55, %f53;
	ld.shared.f32 	%f57, [%r5+60];
	ld.shared.f32 	%f58, [%r8+960];
	fma.rn.f32 	%f62, %f57, %f58, %f56;
	bar.sync 	0;
	add.s32 	%r41, %r41, 1;
	setp.ne.s32 	%p6, %r41, 0;
	add.s32 	%r40, %r40, %r11;
	add.s32 	%r39, %r39, 16;
	add.s32 	%r38, %r38, 16;
	add.s32 	%r37, %r37, 16;
	@%p6 bra 	$L__BB0_2;
$L__BB0_7:
	max.s32 	%r35, %r3, %r4;
	setp.ge.s32 	%p7, %r35, %r23;
	@%p7 bra 	$L__BB0_9;
	mad.lo.s32 	%r36, %r3, %r23, %r4;
	cvta.to.global.u64 	%rd10, %rd5;
	mul.wide.s32 	%rd11, %r36, 4;
	add.s64 	%rd12, %rd10, %rd11;
	st.global.f32 	[%rd12], %f62;
$L__BB0_9:
	ret;

}


// ===== COMPILED SASS (sm_100) =====

	.target	sm_100

	.elftype	@"ET_EXEC"


//--------------------- .note.nv.tkinfo           --------------------------
	.section	.note.nv.tkinfo,"",@"SHT_NOTE"
	.sectionflags	@"SHF_NOTE_NV_TKINFO"
	.tkinfo
        /*0018*/ 	.word	0x00000002
        /*0030*/ 	.string	""
        /*0030*/ 	.string	"ptxas"
        /*0030*/ 	.string	"Cuda compilation tools, release 13.0, V13.0.88"
        /*0030*/ 	.string	"Build cuda_13.0.r13.0/compiler.36424714_0"
        /*0030*/ 	.string	"-arch sm_100 -m 64 "



//--------------------- .note.nv.cuinfo           --------------------------
	.section	.note.nv.cuinfo,"",@"SHT_NOTE"
	.sectionflags	@"SHF_NOTE_NV_CUINFO"
        /*0018*/ 	.short	0x0002
        /*001a*/ 	.short	0x0064
        /*001c*/ 	.short	0x0082
	.zero		2


//--------------------- .nv.info                  --------------------------
	.section	.nv.info,"",@"SHT_CUDA_INFO"
	.align	4


	//----- nvinfo : EIATTR_REGCOUNT
	.align		4
        /*0000*/ 	.byte	0x04, 0x2f
        /*0002*/ 	.short	(.L_1 - .L_0)
	.align		4
.L_0:
        /*0004*/ 	.word	index@(_Z12matmulKerneliPfS_S_)
        /*0008*/ 	.word	0x00000020


	//----- nvinfo : EIATTR_FRAME_SIZE
	.align		4
.L_1:
        /*000c*/ 	.byte	0x04, 0x11
        /*000e*/ 	.short	(.L_3 - .L_2)
	.align		4
.L_2:
        /*0010*/ 	.word	index@(_Z12matmulKerneliPfS_S_)
        /*0014*/ 	.word	0x00000000


	//----- nvinfo : EIATTR_MIN_STACK_SIZE
	.align		4
.L_3:
        /*0018*/ 	.byte	0x04, 0x12
        /*001a*/ 	.short	(.L_5 - .L_4)
	.align		4
.L_4:
        /*001c*/ 	.word	index@(_Z12matmulKerneliPfS_S_)
        /*0020*/ 	.word	0x00000000
.L_5:


//--------------------- .nv.compat                --------------------------
	.section	.nv.compat,"",@"SHT_CUDA_COMPAT_INFO"
	.align	4
        /*0000*/ 	.byte	0x02, 0x09, 0x00, 0x00, 0x02, 0x02, 0x01, 0x00, 0x02, 0x05, 0x05, 0x00, 0x03, 0x07, 0x01, 0x01
        /*0010*/ 	.byte	0x02, 0x03, 0x00, 0x00, 0x02, 0x06, 0x01, 0x00, 0x04, 0x0b, 0x08, 0x00, 0x09, 0x00, 0x00, 0x00
        /*0020*/ 	.byte	0x00, 0x00, 0x00, 0x00


//--------------------- .nv.info._Z12matmulKerneliPfS_S_ --------------------------
	.section	.nv.info._Z12matmulKerneliPfS_S_,"",@"SHT_CUDA_INFO"
	.sectionflags	@""
	.align	4


	//----- nvinfo : EIATTR_CUDA_API_VERSION
	.align		4
        /*0000*/ 	.byte	0x04, 0x37
        /*0002*/ 	.short	(.L_7 - .L_6)
.L_6:
        /*0004*/ 	.word	0x00000082


	//----- nvinfo : EIATTR_KPARAM_INFO
	.align		4
.L_7:
        /*0008*/ 	.byte	0x04, 0x17
        /*000a*/ 	.short	(.L_9 - .L_8)
.L_8:
        /*000c*/ 	.word	0x00000000
        /*0010*/ 	.short	0x0003
        /*0012*/ 	.short	0x0018
        /*0014*/ 	.byte	0x00, 0xf5, 0x21, 0x00


	//----- nvinfo : EIATTR_KPARAM_INFO
	.align		4
.L_9:
        /*0018*/ 	.byte	0x04, 0x17
        /*001a*/ 	.short	(.L_11 - .L_10)
.L_10:
        /*001c*/ 	.word	0x00000000
        /*0020*/ 	.short	0x0002
        /*0022*/ 	.short	0x0010
        /*0024*/ 	.byte	0x00, 0xf5, 0x21, 0x00


	//----- nvinfo : EIATTR_KPARAM_INFO
	.align		4
.L_11:
        /*0028*/ 	.byte	0x04, 0x17
        /*002a*/ 	.short	(.L_13 - .L_12)
.L_12:
        /*002c*/ 	.word	0x00000000
        /*0030*/ 	.short	0x0001
        /*0032*/ 	.short	0x0008
        /*0034*/ 	.byte	0x00, 0xf5, 0x21, 0x00


	//----- nvinfo : EIATTR_KPARAM_INFO
	.align		4
.L_13:
        /*0038*/ 	.byte	0x04, 0x17
        /*003a*/ 	.short	(.L_15 - .L_14)
.L_14:
        /*003c*/ 	.word	0x00000000
        /*0040*/ 	.short	0x0000
        /*0042*/ 	.short	0x0000
        /*0044*/ 	.byte	0x00, 0xf0, 0x11, 0x00


	//----- nvinfo : EIATTR_SPARSE_MMA_MASK
	.align		4
.L_15:
        /*0048*/ 	.byte	0x03, 0x50
        /*004a*/ 	.short	0x0000


	//----- nvinfo : EIATTR_MAXREG_COUNT
	.align		4
        /*004c*/ 	.byte	0x03, 0x1b
        /*004e*/ 	.short	0x00ff


	//----- nvinfo : EIATTR_NUM_BARRIERS
	.align		4
        /*0050*/ 	.byte	0x02, 0x4c
        /*0052*/ 	.byte	0x01
	.zero		1


	//----- nvinfo : EIATTR_MERCURY_ISA_VERSION
	.align		4
        /*0054*/ 	.byte	0x03, 0x5f
        /*0056*/ 	.short	0x0101


	//----- nvinfo : EIATTR_VRC_CTA_INIT_COUNT
	.align		4
        /*0058*/ 	.byte	0x02, 0x4a
	.zero		1
	.zero		1


	//----- nvinfo : EIATTR_EXIT_INSTR_OFFSETS
	.align		4
        /*005c*/ 	.byte	0x04, 0x1c
        /*005e*/ 	.short	(.L_17 - .L_16)


	//   ....[0]....
.L_16:
        /*0060*/ 	.word	0x000005d0


	//   ....[1]....
        /*0064*/ 	.word	0x00000620


	//----- nvinfo : EIATTR_CBANK_PARAM_SIZE
	.align		4
.L_17:
        /*0068*/ 	.byte	0x03, 0x19
        /*006a*/ 	.short	0x0020


	//----- nvinfo : EIATTR_PARAM_CBANK
	.align		4
        /*006c*/ 	.byte	0x04, 0x0a
        /*006e*/ 	.short	(.L_19 - .L_18)
	.align		4
.L_18:
        /*0070*/ 	.word	index@(.nv.constant0._Z12matmulKerneliPfS_S_)
        /*0074*/ 	.short	0x0380
        /*0076*/ 	.short	0x0020


	//----- nvinfo : EIATTR_SW_WAR
	.align		4
.L_19:
        /*0078*/ 	.byte	0x04, 0x36
        /*007a*/ 	.short	(.L_21 - .L_20)
.L_20:
        /*007c*/ 	.word	0x00000008
.L_21:


//--------------------- .nv.callgraph             --------------------------
	.section	.nv.callgraph,"",@"SHT_CUDA_CALLGRAPH"
	.align	4
	.sectionentsize	8
	.align		4
        /*0000*/ 	.word	0x00000000
	.align		4
        /*0004*/ 	.word	0xffffffff
	.align		4
        /*0008*/ 	.word	0x00000000
	.align		4
        /*000c*/ 	.word	0xfffffffe
	.align		4
        /*0010*/ 	.word	0x00000000
	.align		4
        /*0014*/ 	.word	0xfffffffd
	.align		4
        /*0018*/ 	.word	0x00000000
	.align		4
        /*001c*/ 	.word	0xfffffffc


//--------------------- .text._Z12matmulKerneliPfS_S_ --------------------------
	.section	.text._Z12matmulKerneliPfS_S_,"ax",@progbits
	.align	128
        .global         _Z12matmulKerneliPfS_S_
        .type           _Z12matmulKerneliPfS_S_,@function
        .size           _Z12matmulKerneliPfS_S_,(.L_x_3 - _Z12matmulKerneliPfS_S_)
        .other          _Z12matmulKerneliPfS_S_,@"STO_CUDA_ENTRY STV_DEFAULT"
_Z12matmulKerneliPfS_S_:
.text._Z12matmulKerneliPfS_S_:
[----:B------:R-:W-:Y:S01]  /*0000*/  LDC R1, c[0x0][0x37c] ;  /* 0x0000df00ff017b82 */ /* 0x000fe20000000800 */
[----:B------:R-:W0:Y:S01]  /*0010*/  LDCU UR6, c[0x0][0x380] ;  /* 0x00007000ff0677ac */ /* 0x000e220008000800 */
[----:B------:R-:W1:Y:S06]  /*0020*/  S2R R3, SR_TID.Y ;  /* 0x0000000000037919 */ /* 0x000e6c0000002200 */
[----:B------:R-:W1:Y:S01]  /*0030*/  S2UR UR4, SR_CTAID.Y ;  /* 0x00000000000479c3 */ /* 0x000e620000002600 */
[----:B------:R-:W-:Y:S01]  /*0040*/  HFMA2 R23, -RZ, RZ, 0, 0 ;  /* 0x00000000ff177431 */ /* 0x000fe200000001ff */
[----:B------:R-:W2:Y:S01]  /*0050*/  LDCU.64 UR8, c[0x0][0x358] ;  /* 0x00006b00ff0877ac */ /* 0x000ea20008000a00 */
[----:B------:R-:W3:Y:S05]  /*0060*/  S2R R7, SR_TID.X ;  /* 0x0000000000077919 */ /* 0x000eea0000002100 */
[----:B------:R-:W1:Y:S08]  /*0070*/  LDC R2, c[0x0][0x364] ;  /* 0x0000d900ff027b82 */ /* 0x000e700000000800 */
[----:B------:R-:W3:Y:S01]  /*0080*/  S2UR UR5, SR_CTAID.X ;  /* 0x00000000000579c3 */ /* 0x000ee20000002500 */
[----:B0-----:R-:W-:-:S04]  /*0090*/  MOV R0, UR6 ;  /* 0x0000000600007c02 */ /* 0x001fc80008000f00 */
[----:B------:R-:W-:-:S03]  /*00a0*/  ISETP.GE.AND P0, PT, R0, 0x1, PT ;  /* 0x000000010000780c */ /* 0x000fc60003f06270 */
[----:B------:R-:W3:Y:S01]  /*00b0*/  LDC R4, c[0x0][0x360] ;  /* 0x0000d800ff047b82 */ /* 0x000ee20000000800 */
[----:B-1----:R-:W-:Y:S02]  /*00c0*/  IMAD R5, R2, UR4, R3 ;  /* 0x0000000402057c24 */ /* 0x002fe4000f8e0203 */
[----:B---3--:R-:W-:-:S07]  /*00d0*/  IMAD R2, R4, UR5, R7 ;  /* 0x0000000504027c24 */ /* 0x008fce000f8e0207 */
[----:B--2---:R-:W-:Y:S05]  /*00e0*/  @!P0 BRA `(.L_x_0) ;  /* 0x0000000400308947 */ /* 0x004fea0003800000 */
[----:B------:R-:W0:Y:S01]  /*00f0*/  S2UR UR6, SR_CgaCtaId ;  /* 0x00000000000679c3 */ /* 0x000e220000008800 */
[----:B------:R-:W-:Y:S01]  /*0100*/  UMOV UR4, 0x400 ;  /* 0x0000040000047882 */ /* 0x000fe20000000000 */
[----:B------:R-:W-:Y:S01]  /*0110*/  IADD3 R6, PT, PT, R0, 0xf, RZ ;  /* 0x0000000f00067810 */ /* 0x000fe20007ffe0ff */
[----:B------:R-:W-:Y:S01]  /*0120*/  UIADD3 UR5, UPT, UPT, UR4, 0x400, URZ ;  /* 0x0000040004057890 */ /* 0x000fe2000fffe0ff */
[----:B------:R-:W-:Y:S01]  /*0130*/  MOV R23, RZ ;  /* 0x000000ff00177202 */ /* 0x000fe20000000f00 */
[-C--:B------:R-:W-:Y:S01]  /*0140*/  IMAD R17, R3, R0.reuse, R2 ;  /* 0x0000000003117224 */ /* 0x080fe200078e0202 */
[----:B------:R-:W-:Y:S01]  /*0150*/  SHF.R.U32.HI R20, RZ, 0x4, R6 ;  /* 0x00000004ff147819 */ /* 0x000fe20000011606 */
[----:B------:R-:W-:Y:S01]  /*0160*/  IMAD R6, R5, R0, R7 ;  /* 0x0000000005067224 */ /* 0x000fe200078e0207 */
[----:B------:R-:W1:Y:S02]  /*0170*/  LDC R4, c[0x0][0x380] ;  /* 0x0000e000ff047b82 */ /* 0x000e640000000800 */
[----:B------:R-:W-:Y:S01]  /*0180*/  IADD3 R20, PT, PT, -R20, RZ, RZ ;  /* 0x000000ff14147210 */ /* 0x000fe20007ffe1ff */
[----:B0-----:R-:W-:-:S02]  /*0190*/  ULEA UR4, UR6, UR4, 0x18 ;  /* 0x0000000406047291 */ /* 0x001fc4000f8ec0ff */
[----:B------:R-:W-:-:S04]  /*01a0*/  ULEA UR5, UR6, UR5, 0x18 ;  /* 0x0000000506057291 */ /* 0x000fc8000f8ec0ff */
[----:B------:R-:W-:Y:S02]  /*01b0*/  LEA R16, R3, UR4, 0x6 ;  /* 0x0000000403107c11 */ /* 0x000fe4000f8e30ff */
[C---:B------:R-:W-:Y:S02]  /*01c0*/  LEA R18, R7.reuse, UR5, 0x2 ;  /* 0x0000000507127c11 */ /* 0x040fe4000f8e10ff */
[----:B------:R-:W-:Y:S02]  /*01d0*/  LEA R21, R7, R16, 0x2 ;  /* 0x0000001007157211 */ /* 0x000fe400078e10ff */
[----:B------:R-:W-:-:S07]  /*01e0*/  LEA R19, R3, R18, 0x6 ;  /* 0x0000001203137211 */ /* 0x000fce00078e30ff */
.L_x_1:
[----:B-1----:R-:W-:Y:S01]  /*01f0*/  MOV R0, R4 ;  /* 0x0000000400007202 */ /* 0x002fe20000000f00 */
[----:B------:R-:W-:Y:S01]  /*0200*/  HFMA2 R22, -RZ, RZ, 0, 0 ;  /* 0x00000000ff167431 */ /* 0x000fe200000001ff */
[----:B------:R-:W-:Y:S02]  /*0210*/  VIMNMX R9, PT, PT, R2, R3, !PT ;  /* 0x0000000302097248 */ /* 0x000fe40007fe0100 */
[-C--:B------:R-:W-:Y:S02]  /*0220*/  ISETP.GE.AND P0, PT, R7, R0.reuse, PT ;  /* 0x000000000700720c */ /* 0x080fe40003f06270 */
[-C--:B------:R-:W-:Y:S02]  /*0230*/  ISETP.GE.AND P1, PT, R9, R0.reuse, PT ;  /* 0x000000000900720c */ /* 0x080fe40003f26270 */
[----:B------:R-:W-:Y:S02]  /*0240*/  ISETP.GE.U32.OR P0, PT, R5, R0, P0 ;  /* 0x000000000500720c */ /* 0x000fe40000706470 */
[----:B------:R-:W-:-:S09]  /*0250*/  MOV R26, RZ ;  /* 0x000000ff001a7202 */ /* 0x000fd20000000f00 */
[----:B------:R-:W0:Y:S08]  /*0260*/  @!P1 LDC.64 R8, c[0x0][0x390] ;  /* 0x0000e400ff089b82 */ /* 0x000e300000000a00 */
[----:B------:R-:W1:Y:S01]  /*0270*/  @!P0 LDC.64 R10, c[0x0][0x388] ;  /* 0x0000e200ff0a8b82 */ /* 0x000e620000000a00 */
[----:B0-----:R-:W-:-:S05]  /*0280*/  @!P1 IMAD.WIDE R8, R17, 0x4, R8 ;  /* 0x0000000411089825 */ /* 0x001fca00078e0208 */
[----:B------:R-:W2:Y:S01]  /*0290*/  @!P1 LDG.E R26, desc[UR8][R8.64] ;  /* 0x00000008081a9981 */ /* 0x000ea2000c1e1900 */
[----:B-1----:R-:W-:-:S05]  /*02a0*/  @!P0 IMAD.WIDE.U32 R10, R6, 0x4, R10 ;  /* 0x00000004060a8825 */ /* 0x002fca00078e000a */
[----:B------:R-:W3:Y:S01]  /*02b0*/  @!P0 LDG.E R22, desc[UR8][R10.64] ;  /* 0x000000080a168981 */ /* 0x000ee2000c1e1900 */
[----:B------:R-:W-:-:S04]  /*02c0*/  IADD3 R20, PT, PT, R20, 0x1, RZ ;  /* 0x0000000114147810 */ /* 0x000fc80007ffe0ff */
[----:B------:R-:W-:Y:S02]  /*02d0*/  ISETP.NE.AND P0, PT, R20, RZ, PT ;  /* 0x000000ff1400720c */ /* 0x000fe40003f05270 */
[----:B------:R-:W-:Y:S02]  /*02e0*/  IADD3 R3, PT, PT, R3, 0x10, RZ ;  /* 0x0000001003037810 */ /* 0x000fe40007ffe0ff */
[----:B------:R-:W-:Y:S02]  /*02f0*/  IADD3 R7, PT, PT, R7, 0x10, RZ ;  /* 0x0000001007077810 */ /* 0x000fe40007ffe0ff */
[----:B------:R-:W-:Y:S02]  /*0300*/  LEA R17, R0, R17, 0x4 ;  /* 0x0000001100117211 */ /* 0x000fe400078e20ff */
[----:B------:R-:W-:Y:S01]  /*0310*/  IADD3 R6, PT, PT, R6, 0x10, RZ ;  /* 0x0000001006067810 */ /* 0x000fe20007ffe0ff */
[----:B---3--:R-:W-:Y:S04]  /*0320*/  STS [R21], R22 ;  /* 0x0000001615007388 */ /* 0x008fe80000000800 */
[----:B--2---:R-:W-:Y:S01]  /*0330*/  STS [R19], R26 ;  /* 0x0000001a13007388 */ /* 0x004fe20000000800 */
[----:B------:R-:W-:Y:S06]  /*0340*/  BAR.SYNC.DEFER_BLOCKING 0x0 ;  /* 0x0000000000007b1d */ /* 0x000fec0000010000 */
[----:B------:R-:W-:Y:S04]  /*0350*/  LDS R27, [R18] ;  /* 0x00000000121b7984 */ /* 0x000fe80000000800 */
[----:B------:R-:W0:Y:S04]  /*0360*/  LDS.128 R12, [R16] ;  /* 0x00000000100c7984 */ /* 0x000e280000000c00 */
[----:B------:R-:W1:Y:S04]  /*0370*/  LDS R29, [R18+0x40] ;  /* 0x00004000121d7984 */ /* 0x000e680000000800 */
[----:B------:R-:W2:Y:S04]  /*0380*/  LDS R25, [R18+0x80] ;  /* 0x0000800012197984 */ /* 0x000ea80000000800 */
[----:B------:R-:W3:Y:S04]  /*0390*/  LDS R24, [R18+0xc0] ;  /* 0x0000c00012187984 */ /* 0x000ee80000000800 */
[----:B------:R-:W-:Y:S04]  /*03a0*/  LDS.128 R8, [R16+0x10] ;  /* 0x0000100010087984 */ /* 0x000fe80000000c00 */
[----:B------:R-:W-:Y:S04]  /*03b0*/  LDS R22, [R18+0x140] ;  /* 0x0001400012167984 */ /* 0x000fe80000000800 */
[----:B------:R-:W-:Y:S01]  /*03c0*/  LDS R26, [R18+0x1c0] ;  /* 0x0001c000121a7984 */ /* 0x000fe20000000800 */
[----:B0-----:R-:W-:-:S03]  /*03d0*/  FFMA R12, R12, R27, R23 ;  /* 0x0000001b0c0c7223 */ /* 0x001fc60000000017 */
[----:B------:R-:W0:Y:S01]  /*03e0*/  LDS R23, [R18+0x100] ;  /* 0x0001000012177984 */ /* 0x000e220000000800 */
[----:B-1----:R-:W-:-:S03]  /*03f0*/  FFMA R12, R29, R13, R12 ;  /* 0x0000000d1d0c7223 */ /* 0x002fc6000000000c */
[----:B------:R-:W-:Y:S01]  /*0400*/  LDS R27, [R18+0x200] ;  /* 0x00020000121b7984 */ /* 0x000fe20000000800 */
[----:B--2---:R-:W-:-:S03]  /*0410*/  FFMA R13, R25, R14, R12 ;  /* 0x0000000e190d7223 */ /* 0x004fc6000000000c */
[----:B------:R-:W1:Y:S01]  /*0420*/  LDS R25, [R18+0x180] ;  /* 0x0001800012197984 */ /* 0x000e620000000800 */
[----:B---3--:R-:W-:-:S03]  /*0430*/  FFMA R13, R24, R15, R13 ;  /* 0x0000000f180d7223 */ /* 0x008fc6000000000d */
[----:B------:R-:W-:Y:S01]  /*0440*/  LDS R24, [R18+0x240] ;  /* 0x0002400012187984 */ /* 0x000fe20000000800 */
[----:B0-----:R-:W-:-:S03]  /*0450*/  FFMA R23, R8, R23, R13 ;  /* 0x0000001708177223 */ /* 0x001fc6000000000d */
[----:B------:R-:W0:Y:S01]  /*0460*/  LDS.128 R12, [R16+0x20] ;  /* 0x00002000100c7984 */ /* 0x000e220000000c00 */
[----:B------:R-:W-:-:S03]  /*0470*/  FFMA R22, R22, R9, R23 ;  /* 0x0000000916167223 */ /* 0x000fc60000000017 */
[----:B------:R-:W2:Y:S01]  /*0480*/  LDS R23, [R18+0x280] ;  /* 0x0002800012177984 */ /* 0x000ea20000000800 */
[----:B-1----:R-:W-:-:S03]  /*0490*/  FFMA R25, R25, R10, R22 ;  /* 0x0000000a19197223 */ /* 0x002fc60000000016 */
[----:B------:R-:W1:Y:S01]  /*04a0*/  LDS R22, [R18+0x2c0] ;  /* 0x0002c00012167984 */ /* 0x000e620000000800 */
[----:B------:R-:W-:-:S03]  /*04b0*/  FFMA R11, R26, R11, R25 ;  /* 0x0000000b1a0b7223 */ /* 0x000fc60000000019 */
[----:B------:R-:W-:Y:S01]  /*04c0*/  LDS R25, [R18+0x300] ;  /* 0x0003000012197984 */ /* 0x000fe20000000800 */
[----:B0-----:R-:W-:-:S03]  /*04d0*/  FFMA R27, R12, R27, R11 ;  /* 0x0000001b0c1b7223 */ /* 0x001fc6000000000b */
[----:B------:R-:W0:Y:S01]  /*04e0*/  LDS.128 R8, [R16+0x30] ;  /* 0x0000300010087984 */ /* 0x000e220000000c00 */
[----:B------:R-:W-:-:S03]  /*04f0*/  FFMA R24, R24, R13, R27 ;  /* 0x0000000d18187223 */ /* 0x000fc6000000001b */
[----:B------:R-:W3:Y:S04]  /*0500*/  LDS R27, [R18+0x340] ;  /* 0x00034000121b7984 */ /* 0x000ee80000000800 */
[----:B------:R-:W4:Y:S04]  /*0510*/  LDS R13, [R18+0x380] ;  /* 0x00038000120d7984 */ /* 0x000f280000000800 */
[----:B------:R-:W5:Y:S01]  /*0520*/  LDS R12, [R18+0x3c0] ;  /* 0x0003c000120c7984 */ /* 0x000f620000000800 */
[----:B--2---:R-:W-:-:S04]  /*0530*/  FFMA R23, R23, R14, R24 ;  /* 0x0000000e17177223 */ /* 0x004fc80000000018 */
[----:B-1----:R-:W-:-:S04]  /*0540*/  FFMA R15, R22, R15, R23 ;  /* 0x0000000f160f7223 */ /* 0x002fc80000000017 */
[----:B0-----:R-:W-:-:S04]  /*0550*/  FFMA R8, R8, R25, R15 ;  /* 0x0000001908087223 */ /* 0x001fc8000000000f */
[----:B---3--:R-:W-:-:S04]  /*0560*/  FFMA R8, R27, R9, R8 ;  /* 0x000000091b087223 */ /* 0x008fc80000000008 */
[----:B----4-:R-:W-:-:S04]  /*0570*/  FFMA R13, R13, R10, R8 ;  /* 0x0000000a0d0d7223 */ /* 0x010fc80000000008 */
[----:B-----5:R-:W-:Y:S01]  /*0580*/  FFMA R23, R12, R11, R13 ;  /* 0x0000000b0c177223 */ /* 0x020fe2000000000d */
[----:B------:R-:W-:Y:S06]  /*0590*/  BAR.SYNC.DEFER_BLOCKING 0x0 ;  /* 0x0000000000007b1d */ /* 0x000fec0000010000 */
[----:B------:R-:W-:Y:S05]  /*05a0*/  @P0 BRA `(.L_x_1) ;  /* 0xfffffffc00100947 */ /* 0x000fea000383ffff */
.L_x_0:
[----:B------:R-:W-:-:S04]  /*05b0*/  VIMNMX R3, PT, PT, R5, R2, !PT ;  /* 0x0000000205037248 */ /* 0x000fc80007fe0100 */
[----:B------:R-:W-:-:S13]  /*05c0*/  ISETP.GE.AND P0, PT, R3, R0, PT ;  /* 0x000000000300720c */ /* 0x000fda0003f06270 */
[----:B------:R-:W-:Y:S05]  /*05d0*/  @P0 EXIT ;  /* 0x000000000000094d */ /* 0x000fea0003800000 */
[----:B------:R-:W0:Y:S01]  /*05e0*/  LDC.64 R6, c[0x0][0x398] ;  /* 0x0000e600ff067b82 */ /* 0x000e220000000a00 */
[----:B------:R-:W-:-:S04]  /*05f0*/  IMAD R3, R5, R0, R2 ;  /* 0x0000000005037224 */ /* 0x000fc800078e0202 */
[----:B0-----:R-:W-:-:S05]  /*0600*/  IMAD.WIDE R2, R3, 0x4, R6 ;  /* 0x0000000403027825 */ /* 0x001fca00078e0206 */
[----:B------:R-:W-:Y:S01]  /*0610*/  STG.E desc[UR8][R2.64], R23 ;  /* 0x0000001702007986 */ /* 0x000fe2000c101908 */
[----:B------:R-:W-:Y:S05]  /*0620*/  EXIT ;  /* 0x000000000000794d */ /* 0x000fea0003800000 */
.L_x_2:
[----:B------:R-:W-:-:S00]  /*0630*/  BRA `(.L_x_2) ;  /* 0xfffffffc00fc7947 */ /* 0x000fc0000383ffff */
[----:B------:R-:W-:-:S00]  /*0640*/  NOP ;  /* 0x0000000000007918 */ /* 0x000fc00000000000 */
        /* <DEDUP_REMOVED lines=11> */
.L_x_3:


//--------------------- .nv.shared._Z12matmulKerneliPfS_S_ --------------------------
	.section	.nv.shared._Z12matmulKerneliPfS_S_,"aw",@nobits
	.sectionflags	@""
	.align	4
.nv.shared._Z12matmulKerneliPfS_S_:
	.zero		3072


//--------------------- .nv.shared.reserved.0     --------------------------
	.section	.nv.shared.reserved.0,"aw",@nobits
	.weak		__nv_reservedSMEM_offset_0_alias
	.size		__nv_reservedSMEM_offset_0_alias, 0, 64
	.other		__nv_reservedSMEM_offset_0_alias,@"STO_CUDA_RESERVED_SHARED STV_DEFAULT"
__nv_reservedSMEM_offset_0_alias:
	.zero		0
	.zero		64


//--------------------- .nv.constant0._Z12matmulKerneliPfS_S_ --------------------------
	.section	.nv.constant0._Z12matmulKerneliPfS_S_,"a",@progbits
	.sectionflags	@""
	.align	4
.nv.constant0._Z12matmulKerneliPfS_S_:
	.zero		928


//--------------------- SYMBOLS --------------------------

	.type		.nv.reservedSmem.offset0,@object
	.size		.nv.reservedSmem.offset0,0x4
	.type		.nv.reservedSmem.cap,@object
	.size		.nv.reservedSmem.cap,0x4
